//
// Generated by NVIDIA NVVM Compiler
//
// Compiler Build ID: CL-36424714
// Cuda compilation tools, release 13.0, V13.0.88
// Based on NVVM 20.0.0
//

.version 9.0
.target sm_100
.address_size 64

	// .globl	_Z6kernelPf

.visible .entry _Z6kernelPf(
	.param .u64 .ptr .align 1 _Z6kernelPf_param_0
)
{


	ret;

}


// ===== COMPILED SASS (sm_100) =====

	.target	sm_100

	.elftype	@"ET_EXEC"


//--------------------- .note.nv.tkinfo           --------------------------
	.section	.note.nv.tkinfo,"",@"SHT_NOTE"
	.sectionflags	@"SHF_NOTE_NV_TKINFO"
	.tkinfo
        /*0018*/ 	.word	0x00000002
        /*0030*/ 	.string	""
        /*0030*/ 	.string	"ptxas"
        /*0030*/ 	.string	"Cuda compilation tools, release 13.0, V13.0.88"
        /*0030*/ 	.string	"Build cuda_13.0.r13.0/compiler.36424714_0"
        /*0030*/ 	.string	"-arch sm_100 -m 64 "



//--------------------- .note.nv.cuinfo           --------------------------
	.section	.note.nv.cuinfo,"",@"SHT_NOTE"
	.sectionflags	@"SHF_NOTE_NV_CUINFO"
        /*0018*/ 	.short	0x0002
        /*001a*/ 	.short	0x0064
        /*001c*/ 	.short	0x0082
	.zero		2


//--------------------- .nv.info                  --------------------------
	.section	.nv.info,"",@"SHT_CUDA_INFO"
	.align	4


	//----- nvinfo : EIATTR_REGCOUNT
	.align		4
        /*0000*/ 	.byte	0x04, 0x2f
        /*0002*/ 	.short	(.L_1 - .L_0)
	.align		4
.L_0:
        /*0004*/ 	.word	index@(_Z6kernelPf)
        /*0008*/ 	.word	0x00000004


	//----- nvinfo : EIATTR_FRAME_SIZE
	.align		4
.L_1:
        /*000c*/ 	.byte	0x04, 0x11
        /*000e*/ 	.short	(.L_3 - .L_2)
	.align		4
.L_2:
        /*0010*/ 	.word	index@(_Z6kernelPf)
        /*0014*/ 	.word	0x00000000


	//----- nvinfo : EIATTR_MIN_STACK_SIZE
	.align		4
.L_3:
        /*0018*/ 	.byte	0x04, 0x12
        /*001a*/ 	.short	(.L_5 - .L_4)
	.align		4
.L_4:
        /*001c*/ 	.word	index@(_Z6kernelPf)
        /*0020*/ 	.word	0x00000000
.L_5:


//--------------------- .nv.compat                --------------------------
	.section	.nv.compat,"",@"SHT_CUDA_COMPAT_INFO"
	.align	4
        /*0000*/ 	.byte	0x02, 0x09, 0x00, 0x00, 0x02, 0x02, 0x01, 0x00, 0x02, 0x05, 0x05, 0x00, 0x03, 0x07, 0x01, 0x01
        /*0010*/ 	.byte	0x02, 0x03, 0x00, 0x00, 0x02, 0x06, 0x01, 0x00, 0x04, 0x0b, 0x08, 0x00, 0x09, 0x00, 0x00, 0x00
        /*0020*/ 	.byte	0x00, 0x00, 0x00, 0x00


//--------------------- .nv.info._Z6kernelPf      --------------------------
	.section	.nv.info._Z6kernelPf,"",@"SHT_CUDA_INFO"
	.sectionflags	@""
	.align	4


	//----- nvinfo : EIATTR_CUDA_API_VERSION
	.align		4
        /*0000*/ 	.byte	0x04, 0x37
        /*0002*/ 	.short	(.L_7 - .L_6)
.L_6:
        /*0004*/ 	.word	0x00000082


	//----- nvinfo : EIATTR_KPARAM_INFO
	.align		4
.L_7:
        /*0008*/ 	.byte	0x04, 0x17
        /*000a*/ 	.short	(.L_9 - .L_8)
.L_8:
        /*000c*/ 	.word	0x00000000
        /*0010*/ 	.short	0x0000
        /*0012*/ 	.short	0x0000
        /*0014*/ 	.byte	0x00, 0xf5, 0x21, 0x00


	//----- nvinfo : EIATTR_SPARSE_MMA_MASK
	.align		4
.L_9:
        /*0018*/ 	.byte	0x03, 0x50
        /*001a*/ 	.short	0x0000


	//----- nvinfo : EIATTR_MAXREG_COUNT
	.align		4
        /*001c*/ 	.byte	0x03, 0x1b
        /*001e*/ 	.short	0x00ff


	//----- nvinfo : EIATTR_MERCURY_ISA_VERSION
	.align		4
        /*0020*/ 	.byte	0x03, 0x5f
        /*0022*/ 	.short	0x0101


	//----- nvinfo : EIATTR_VRC_CTA_INIT_COUNT
	.align		4
        /*0024*/ 	.byte	0x02, 0x4a
	.zero		1
	.zero		1


	//----- nvinfo : EIATTR_EXIT_INSTR_OFFSETS
	.align		4
        /*0028*/ 	.byte	0x04, 0x1c
        /*002a*/ 	.short	(.L_11 - .L_10)


	//   ....[0]....
.L_10:
        /*002c*/ 	.word	0x00000010


	//----- nvinfo : EIATTR_CBANK_PARAM_SIZE
	.align		4
.L_11:
        /*0030*/ 	.byte	0x03, 0x19
        /*0032*/ 	.short	0x0008


	//----- nvinfo : EIATTR_PARAM_CBANK
	.align		4
        /*0034*/ 	.byte	0x04, 0x0a
        /*0036*/ 	.short	(.L_13 - .L_12)
	.align		4
.L_12:
        /*0038*/ 	.word	index@(.nv.constant0._Z6kernelPf)
        /*003c*/ 	.short	0x0380
        /*003e*/ 	.short	0x0008


	//----- nvinfo : EIATTR_SW_WAR
	.align		4
.L_13:
        /*0040*/ 	.byte	0x04, 0x36
        /*0042*/ 	.short	(.L_15 - .L_14)
.L_14:
        /*0044*/ 	.word	0x00000008
.L_15:


//--------------------- .nv.callgraph             --------------------------
	.section	.nv.callgraph,"",@"SHT_CUDA_CALLGRAPH"
	.align	4
	.sectionentsize	8
	.align		4
        /*0000*/ 	.word	0x00000000
	.align		4
        /*0004*/ 	.word	0xffffffff
	.align		4
        /*0008*/ 	.word	0x00000000
	.align		4
        /*000c*/ 	.word	0xfffffffe
	.align		4
        /*0010*/ 	.word	0x00000000
	.align		4
        /*0014*/ 	.word	0xfffffffd
	.align		4
        /*0018*/ 	.word	0x00000000
	.align		4
        /*001c*/ 	.word	0xfffffffc


//--------------------- .text._Z6kernelPf         --------------------------
	.section	.text._Z6kernelPf,"ax",@progbits
	.align	128
        .global         _Z6kernelPf
        .type           _Z6kernelPf,@function
        .size           _Z6kernelPf,(.L_x_1 - _Z6kernelPf)
        .other          _Z6kernelPf,@"STO_CUDA_ENTRY STV_DEFAULT"
_Z6kernelPf:
.text._Z6kernelPf:
[----:B------:R-:W-:Y:S01]  /*0000*/  LDC R1, c[0x0][0x37c] ;  /* 0x0000df00ff017b82 */ /* 0x000fe20000000800 */
[----:B------:R-:W-:Y:S05]  /*0010*/  EXIT ;  /* 0x000000000000794d */ /* 0x000fea0003800000 */
.L_x_0:
[----:B------:R-:W-:-:S00]  /*0020*/  BRA `(.L_x_0) ;  /* 0xfffffffc00fc7947 */ /* 0x000fc0000383ffff */
[----:B------:R-:W-:-:S00]  /*0030*/  NOP ;  /* 0x0000000000007918 */ /* 0x000fc00000000000 */
        /* <DEDUP_REMOVED lines=12> */
.L_x_1:


//--------------------- .nv.shared.reserved.0     --------------------------
	.section	.nv.shared.reserved.0,"aw",@nobits
	.weak		__nv_reservedSMEM_offset_0_alias
	.size		__nv_reservedSMEM_offset_0_alias, 0, 64
	.other		__nv_reservedSMEM_offset_0_alias,@"STO_CUDA_RESERVED_SHARED STV_DEFAULT"
__nv_reservedSMEM_offset_0_alias:
	.zero		0
	.zero		64


//--------------------- .nv.constant0._Z6kernelPf --------------------------
	.section	.nv.constant0._Z6kernelPf,"a",@progbits
	.sectionflags	@""
	.align	4
.nv.constant0._Z6kernelPf:
	.zero		904


//--------------------- SYMBOLS --------------------------

	.type		.nv.reservedSmem.offset0,@object
	.size		.nv.reservedSmem.offset0,0x4
